//
// Generated by NVIDIA NVVM Compiler
//
// Compiler Build ID: CL-36424714
// Cuda compilation tools, release 13.0, V13.0.88
// Based on NVVM 20.0.0
//

.version 9.0
.target sm_100
.address_size 64

	// .globl	_Z6kernelPKwPwmw

.visible .entry _Z6kernelPKwPwmw(
	.param .u64 .ptr .align 1 _Z6kernelPKwPwmw_param_0,
	.param .u64 .ptr .align 1 _Z6kernelPKwPwmw_param_1,
	.param .u64 _Z6kernelPKwPwmw_param_2,
	.param .u32 _Z6kernelPKwPwmw_param_3
)
{
	.reg .pred 	%p<2>;
	.reg .b32 	%r<12>;
	.reg .b64 	%rd<9>;

	ld.param.u64 	%rd1, [_Z6kernelPKwPwmw_param_0];
	ld.param.u64 	%rd2, [_Z6kernelPKwPwmw_param_1];
	ld.param.u32 	%r6, [_Z6kernelPKwPwmw_param_2];
	ld.param.u32 	%r11, [_Z6kernelPKwPwmw_param_3];
	mov.u32 	%r7, %tid.x;
	mov.u32 	%r8, %tid.y;
	mad.lo.s32 	%r1, %r7, %r6, %r8;
	mov.u32 	%r2, %ctaid.x;
	setp.ne.s32 	%p1, %r2, 0;
	@%p1 bra 	$L__BB0_2;
	cvta.to.global.u64 	%rd3, %rd1;
	mul.wide.s32 	%rd4, %r1, 4;
	add.s64 	%rd5, %rd3, %rd4;
	ld.global.u32 	%r11, [%rd5];
$L__BB0_2:
	cvta.to.global.u64 	%rd6, %rd2;
	shl.b32 	%r9, %r1, 1;
	add.s32 	%r10, %r9, %r2;
	mul.wide.u32 	%rd7, %r10, 4;
	add.s64 	%rd8, %rd6, %rd7;
	st.global.u32 	[%rd8], %r11;
	ret;

}


// ===== COMPILED SASS (sm_100) =====

	.target	sm_100

	.elftype	@"ET_EXEC"


//--------------------- .note.nv.tkinfo           --------------------------
	.section	.note.nv.tkinfo,"",@"SHT_NOTE"
	.sectionflags	@"SHF_NOTE_NV_TKINFO"
	.tkinfo
        /*0018*/ 	.word	0x00000002
        /*0030*/ 	.string	""
        /*0030*/ 	.string	"ptxas"
        /*0030*/ 	.string	"Cuda compilation tools, release 13.0, V13.0.88"
        /*0030*/ 	.string	"Build cuda_13.0.r13.0/compiler.36424714_0"
        /*0030*/ 	.string	"-arch sm_100 -m 64 "



//--------------------- .note.nv.cuinfo           --------------------------
	.section	.note.nv.cuinfo,"",@"SHT_NOTE"
	.sectionflags	@"SHF_NOTE_NV_CUINFO"
        /*0018*/ 	.short	0x0002
        /*001a*/ 	.short	0x0064
        /*001c*/ 	.short	0x0082
	.zero		2


//--------------------- .nv.info                  --------------------------
	.section	.nv.info,"",@"SHT_CUDA_INFO"
	.align	4


	//----- nvinfo : EIATTR_REGCOUNT
	.align		4
        /*0000*/ 	.byte	0x04, 0x2f
        /*0002*/ 	.short	(.L_1 - .L_0)
	.align		4
.L_0:
        /*0004*/ 	.word	index@(_Z6kernelPKwPwmw)
        /*0008*/ 	.word	0x0000000c


	//----- nvinfo : EIATTR_FRAME_SIZE
	.align		4
.L_1:
        /*000c*/ 	.byte	0x04, 0x11
        /*000e*/ 	.short	(.L_3 - .L_2)
	.align		4
.L_2:
        /*0010*/ 	.word	index@(_Z6kernelPKwPwmw)
        /*0014*/ 	.word	0x00000000


	//----- nvinfo : EIATTR_MIN_STACK_SIZE
	.align		4
.L_3:
        /*0018*/ 	.byte	0x04, 0x12
        /*001a*/ 	.short	(.L_5 - .L_4)
	.align		4
.L_4:
        /*001c*/ 	.word	index@(_Z6kernelPKwPwmw)
        /*0020*/ 	.word	0x00000000
.L_5:


//--------------------- .nv.compat                --------------------------
	.section	.nv.compat,"",@"SHT_CUDA_COMPAT_INFO"
	.align	4
        /*0000*/ 	.byte	0x02, 0x09, 0x00, 0x00, 0x02, 0x02, 0x01, 0x00, 0x02, 0x05, 0x05, 0x00, 0x03, 0x07, 0x01, 0x01
        /*0010*/ 	.byte	0x02, 0x03, 0x00, 0x00, 0x02, 0x06, 0x01, 0x00, 0x04, 0x0b, 0x08, 0x00, 0x09, 0x00, 0x00, 0x00
        /*0020*/ 	.byte	0x00, 0x00, 0x00, 0x00


//--------------------- .nv.info._Z6kernelPKwPwmw --------------------------
	.section	.nv.info._Z6kernelPKwPwmw,"",@"SHT_CUDA_INFO"
	.sectionflags	@""
	.align	4


	//----- nvinfo : EIATTR_CUDA_API_VERSION
	.align		4
        /*0000*/ 	.byte	0x04, 0x37
        /*0002*/ 	.short	(.L_7 - .L_6)
.L_6:
        /*0004*/ 	.word	0x00000082


	//----- nvinfo : EIATTR_KPARAM_INFO
	.align		4
.L_7:
        /*0008*/ 	.byte	0x04, 0x17
        /*000a*/ 	.short	(.L_9 - .L_8)
.L_8:
        /*000c*/ 	.word	0x00000000
        /*0010*/ 	.short	0x0003
        /*0012*/ 	.short	0x0018
        /*0014*/ 	.byte	0x00, 0xf0, 0x11, 0x00


	//----- nvinfo : EIATTR_KPARAM_INFO
	.align		4
.L_9:
        /*0018*/ 	.byte	0x04, 0x17
        /*001a*/ 	.short	(.L_11 - .L_10)
.L_10:
        /*001c*/ 	.word	0x00000000
        /*0020*/ 	.short	0x0002
        /*0022*/ 	.short	0x0010
        /*0024*/ 	.byte	0x00, 0xf0, 0x21, 0x00


	//----- nvinfo : EIATTR_KPARAM_INFO
	.align		4
.L_11:
        /*0028*/ 	.byte	0x04, 0x17
        /*002a*/ 	.short	(.L_13 - .L_12)
.L_12:
        /*002c*/ 	.word	0x00000000
        /*0030*/ 	.short	0x0001
        /*0032*/ 	.short	0x0008
        /*0034*/ 	.byte	0x00, 0xf5, 0x21, 0x00


	//----- nvinfo : EIATTR_KPARAM_INFO
	.align		4
.L_13:
        /*0038*/ 	.byte	0x04, 0x17
        /*003a*/ 	.short	(.L_15 - .L_14)
.L_14:
        /*003c*/ 	.word	0x00000000
        /*0040*/ 	.short	0x0000
        /*0042*/ 	.short	0x0000
        /*0044*/ 	.byte	0x00, 0xf5, 0x21, 0x00


	//----- nvinfo : EIATTR_SPARSE_MMA_MASK
	.align		4
.L_15:
        /*0048*/ 	.byte	0x03, 0x50
        /*004a*/ 	.short	0x0000


	//----- nvinfo : EIATTR_MAXREG_COUNT
	.align		4
        /*004c*/ 	.byte	0x03, 0x1b
        /*004e*/ 	.short	0x00ff


	//----- nvinfo : EIATTR_MERCURY_ISA_VERSION
	.align		4
        /*0050*/ 	.byte	0x03, 0x5f
        /*0052*/ 	.short	0x0101


	//----- nvinfo : EIATTR_VRC_CTA_INIT_COUNT
	.align		4
        /*0054*/ 	.byte	0x02, 0x4a
	.zero		1
	.zero		1


	//----- nvinfo : EIATTR_EXIT_INSTR_OFFSETS
	.align		4
        /*0058*/ 	.byte	0x04, 0x1c
        /*005a*/ 	.short	(.L_17 - .L_16)


	//   ....[0]....
.L_16:
        /*005c*/ 	.word	0x00000120


	//----- nvinfo : EIATTR_CBANK_PARAM_SIZE
	.align		4
.L_17:
        /*0060*/ 	.byte	0x03, 0x19
        /*0062*/ 	.short	0x001c


	//----- nvinfo : EIATTR_PARAM_CBANK
	.align		4
        /*0064*/ 	.byte	0x04, 0x0a
        /*0066*/ 	.short	(.L_19 - .L_18)
	.align		4
.L_18:
        /*0068*/ 	.word	index@(.nv.constant0._Z6kernelPKwPwmw)
        /*006c*/ 	.short	0x0380
        /*006e*/ 	.short	0x001c


	//----- nvinfo : EIATTR_SW_WAR
	.align		4
.L_19:
        /*0070*/ 	.byte	0x04, 0x36
        /*0072*/ 	.short	(.L_21 - .L_20)
.L_20:
        /*0074*/ 	.word	0x00000008
.L_21:


//--------------------- .nv.callgraph             --------------------------
	.section	.nv.callgraph,"",@"SHT_CUDA_CALLGRAPH"
	.align	4
	.sectionentsize	8
	.align		4
        /*0000*/ 	.word	0x00000000
	.align		4
        /*0004*/ 	.word	0xffffffff
	.align		4
        /*0008*/ 	.word	0x00000000
	.align		4
        /*000c*/ 	.word	0xfffffffe
	.align		4
        /*0010*/ 	.word	0x00000000
	.align		4
        /*0014*/ 	.word	0xfffffffd
	.align		4
        /*0018*/ 	.word	0x00000000
	.align		4
        /*001c*/ 	.word	0xfffffffc


//--------------------- .text._Z6kernelPKwPwmw    --------------------------
	.section	.text._Z6kernelPKwPwmw,"ax",@progbits
	.align	128
        .global         _Z6kernelPKwPwmw
        .type           _Z6kernelPKwPwmw,@function
        .size           _Z6kernelPKwPwmw,(.L_x_2 - _Z6kernelPKwPwmw)
        .other          _Z6kernelPKwPwmw,@"STO_CUDA_ENTRY STV_DEFAULT"
_Z6kernelPKwPwmw:
.text._Z6kernelPKwPwmw:
[----:B------:R-:W-:Y:S08]  /*0000*/  LDC R1, c[0x0][0x37c] ;  /* 0x0000df00ff017b82 */ /* 0x000ff00000000800 */
[----:B------:R-:W0:Y:S01]  /*0010*/  S2UR UR6, SR_CTAID.X ;  /* 0x00000000000679c3 */ /* 0x000e220000002500 */
[----:B------:R-:W1:Y:S01]  /*0020*/  S2R R7, SR_TID.X ;  /* 0x0000000000077919 */ /* 0x000e620000002100 */
[----:B------:R-:W2:Y:S01]  /*0030*/  LDCU UR7, c[0x0][0x398] ;  /* 0x00007300ff0777ac */ /* 0x000ea20008000800 */
[----:B------:R-:W1:Y:S01]  /*0040*/  S2R R0, SR_TID.Y ;  /* 0x0000000000007919 */ /* 0x000e620000002200 */
[----:B------:R-:W1:Y:S04]  /*0050*/  LDCU UR4, c[0x0][0x390] ;  /* 0x00007200ff0477ac */ /* 0x000e680008000800 */
[----:B------:R-:W3:Y:S01]  /*0060*/  LDC.64 R4, c[0x0][0x388] ;  /* 0x0000e200ff047b82 */ /* 0x000ee20000000a00 */
[----:B--2---:R-:W-:Y:S01]  /*0070*/  MOV R9, UR7 ;  /* 0x0000000700097c02 */ /* 0x004fe20008000f00 */
[----:B0-----:R-:W-:Y:S01]  /*0080*/  UISETP.NE.AND UP0, UPT, UR6, URZ, UPT ;  /* 0x000000ff0600728c */ /* 0x001fe2000bf05270 */
[----:B-1----:R-:W-:Y:S01]  /*0090*/  IMAD R7, R7, UR4, R0 ;  /* 0x0000000407077c24 */ /* 0x002fe2000f8e0200 */
[----:B------:R-:W0:Y:S07]  /*00a0*/  LDCU.64 UR4, c[0x0][0x358] ;  /* 0x00006b00ff0477ac */ /* 0x000e2e0008000a00 */
[----:B------:R-:W-:Y:S05]  /*00b0*/  BRA.U UP0, `(.L_x_0) ;  /* 0x00000001000c7547 */ /* 0x000fea000b800000 */
[----:B------:R-:W1:Y:S02]  /*00c0*/  LDC.64 R2, c[0x0][0x380] ;  /* 0x0000e000ff027b82 */ /* 0x000e640000000a00 */
[----:B-1----:R-:W-:-:S05]  /*00d0*/  IMAD.WIDE R2, R7, 0x4, R2 ;  /* 0x0000000407027825 */ /* 0x002fca00078e0202 */
[----:B0-----:R1:W5:Y:S02]  /*00e0*/  LDG.E R9, desc[UR4][R2.64] ;  /* 0x0000000402097981 */ /* 0x001364000c1e1900 */
.L_x_0:
[----:B-1----:R-:W-:-:S05]  /*00f0*/  LEA R3, R7, UR6, 0x1 ;  /* 0x0000000607037c11 */ /* 0x002fca000f8e08ff */
[----:B---3--:R-:W-:-:S05]  /*0100*/  IMAD.WIDE.U32 R2, R3, 0x4, R4 ;  /* 0x0000000403027825 */ /* 0x008fca00078e0004 */
[----:B0----5:R-:W-:Y:S01]  /*0110*/  STG.E desc[UR4][R2.64], R9 ;  /* 0x0000000902007986 */ /* 0x021fe2000c101904 */
[----:B------:R-:W-:Y:S05]  /*0120*/  EXIT ;  /* 0x000000000000794d */ /* 0x000fea0003800000 */
.L_x_1:
[----:B------:R-:W-:-:S00]  /*0130*/  BRA `(.L_x_1) ;  /* 0xfffffffc00fc7947 */ /* 0x000fc0000383ffff */
[----:B------:R-:W-:-:S00]  /*0140*/  NOP ;  /* 0x0000000000007918 */ /* 0x000fc00000000000 */
        /* <DEDUP_REMOVED lines=11> */
.L_x_2:


//--------------------- .nv.shared.reserved.0     --------------------------
	.section	.nv.shared.reserved.0,"aw",@nobits
	.weak		__nv_reservedSMEM_offset_0_alias
	.size		__nv_reservedSMEM_offset_0_alias, 0, 64
	.other		__nv_reservedSMEM_offset_0_alias,@"STO_CUDA_RESERVED_SHARED STV_DEFAULT"
__nv_reservedSMEM_offset_0_alias:
	.zero		0
	.zero		64


//--------------------- .nv.constant0._Z6kernelPKwPwmw --------------------------
	.section	.nv.constant0._Z6kernelPKwPwmw,"a",@progbits
	.sectionflags	@""
	.align	4
.nv.constant0._Z6kernelPKwPwmw:
	.zero		924


//--------------------- SYMBOLS --------------------------

	.type		.nv.reservedSmem.offset0,@object
	.size		.nv.reservedSmem.offset0,0x4
